	.target	sm_90a

	.elftype	@"ET_EXEC"


//--------------------- .note.nv.tkinfo           --------------------------
	.section	.note.nv.tkinfo,"",@"SHT_NOTE"
	.sectionflags	@"SHF_NOTE_NV_TKINFO"
	.tkinfo
        /*0018*/ 	.word	0x00000002
        /*0030*/ 	.string	""
        /*0030*/ 	.string	"ptxas"
        /*0030*/ 	.string	"Cuda compilation tools, release 13.0, V13.0.88"
        /*0030*/ 	.string	"Build cuda_13.0.r13.0/compiler.36424714_0"
        /*0030*/ 	.string	"-arch sm_90a -m 64 "



//--------------------- .note.nv.cuinfo           --------------------------
	.section	.note.nv.cuinfo,"",@"SHT_NOTE"
	.sectionflags	@"SHF_NOTE_NV_CUINFO"
        /*0018*/ 	.short	0x0002
        /*001a*/ 	.short	0x005a
        /*001c*/ 	.short	0x0082
	.zero		2


//--------------------- .nv.info                  --------------------------
	.section	.nv.info,"",@"SHT_CUDA_INFO"
	.align	4


	//----- nvinfo : EIATTR_REGCOUNT
	.align		4
        /*0000*/ 	.byte	0x04, 0x2f
        /*0002*/ 	.short	(.L_46 - .L_45)
	.align		4
.L_45:
        /*0004*/ 	.word	index@(_ZN3cub17CUB_300001_SM_9006detail11EmptyKernelIvEEvv)
        /*0008*/ 	.word	0x00000004


	//----- nvinfo : EIATTR_FRAME_SIZE
	.align		4
.L_46:
        /*000c*/ 	.byte	0x04, 0x11
        /*000e*/ 	.short	(.L_48 - .L_47)
	.align		4
.L_47:
        /*0010*/ 	.word	index@(_ZN3cub17CUB_300001_SM_9006detail11EmptyKernelIvEEvv)
        /*0014*/ 	.word	0x00000000


	//----- nvinfo : EIATTR_MIN_STACK_SIZE
	.align		4
.L_48:
        /*0018*/ 	.byte	0x04, 0x12
        /*001a*/ 	.short	(.L_50 - .L_49)
	.align		4
.L_49:
        /*001c*/ 	.word	index@(_ZN3cub17CUB_300001_SM_9006detail11EmptyKernelIvEEvv)
        /*0020*/ 	.word	0x00000000
.L_50:


//--------------------- .nv.compat                --------------------------
	.section	.nv.compat,"",@"SHT_CUDA_COMPAT_INFO"
	.align	4
        /*0000*/ 	.byte	0x02, 0x09, 0x01, 0x00, 0x02, 0x02, 0x01, 0x00, 0x02, 0x05, 0x05, 0x00, 0x03, 0x07, 0x01, 0x01
        /*0010*/ 	.byte	0x02, 0x03, 0x00, 0x00, 0x02, 0x06, 0x01, 0x00, 0x04, 0x0b, 0x08, 0x00, 0x00, 0x00, 0x00, 0x00
        /*0020*/ 	.byte	0x00, 0x00, 0x00, 0x00


//--------------------- .nv.info._ZN3cub17CUB_300001_SM_9006detail11EmptyKernelIvEEvv --------------------------
	.section	.nv.info._ZN3cub17CUB_300001_SM_9006detail11EmptyKernelIvEEvv,"",@"SHT_CUDA_INFO"
	.sectionflags	@""
	.align	4


	//----- nvinfo : EIATTR_CUDA_API_VERSION
	.align		4
        /*0000*/ 	.byte	0x04, 0x37
        /*0002*/ 	.short	(.L_52 - .L_51)
.L_51:
        /*0004*/ 	.word	0x00000082


	//----- nvinfo : EIATTR_SPARSE_MMA_MASK
	.align		4
.L_52:
        /*0008*/ 	.byte	0x03, 0x50
        /*000a*/ 	.short	0x0000


	//----- nvinfo : EIATTR_MAXREG_COUNT
	.align		4
        /*000c*/ 	.byte	0x03, 0x1b
        /*000e*/ 	.short	0x00ff


	//----- nvinfo : EIATTR_MERCURY_ISA_VERSION
	.align		4
        /*0010*/ 	.byte	0x03, 0x5f
        /*0012*/ 	.short	0x0101


	//----- nvinfo : EIATTR_EXIT_INSTR_OFFSETS
	.align		4
        /*0014*/ 	.byte	0x04, 0x1c
        /*0016*/ 	.short	(.L_54 - .L_53)


	//   ....[0]....
.L_53:
        /*0018*/ 	.word	0x00000010


	//----- nvinfo : EIATTR_SW_WAR
	.align		4
.L_54:
        /*001c*/ 	.byte	0x04, 0x36
        /*001e*/ 	.short	(.L_56 - .L_55)
.L_55:
        /*0020*/ 	.word	0x00000008
.L_56:


//--------------------- .nv.callgraph             --------------------------
	.section	.nv.callgraph,"",@"SHT_CUDA_CALLGRAPH"
	.align	4
	.sectionentsize	8
	.align		4
        /*0000*/ 	.word	0x00000000
	.align		4
        /*0004*/ 	.word	0xffffffff
	.align		4
        /*0008*/ 	.word	0x00000000
	.align		4
        /*000c*/ 	.word	0xfffffffe
	.align		4
        /*0010*/ 	.word	0x00000000
	.align		4
        /*0014*/ 	.word	0xfffffffd
	.align		4
        /*0018*/ 	.word	0x00000000
	.align		4
        /*001c*/ 	.word	0xfffffffc


//--------------------- .nv.constant4             --------------------------
	.section	.nv.constant4,"a",@progbits
	.align	8
	.align		8
.nv.constant4:
        /*0000*/ 	.dword	_ZN42_INTERNAL_435d5d84_11_SortImpl_cu_ad724dc44cuda3std3__45__cpo5beginE
	.align		8
        /*0008*/ 	.dword	_ZN42_INTERNAL_435d5d84_11_SortImpl_cu_ad724dc44cuda3std3__45__cpo3endE
	.align		8
        /*0010*/ 	.dword	_ZN42_INTERNAL_435d5d84_11_SortImpl_cu_ad724dc44cuda3std3__45__cpo6cbeginE
	.align		8
        /*0018*/ 	.dword	_ZN42_INTERNAL_435d5d84_11_SortImpl_cu_ad724dc44cuda3std3__45__cpo4cendE
	.align		8
        /*0020*/ 	.dword	_ZN42_INTERNAL_435d5d84_11_SortImpl_cu_ad724dc44cuda3std3__45__cpo6rbeginE
	.align		8
        /*0028*/ 	.dword	_ZN42_INTERNAL_435d5d84_11_SortImpl_cu_ad724dc44cuda3std3__45__cpo4rendE
	.align		8
        /*0030*/ 	.dword	_ZN42_INTERNAL_435d5d84_11_SortImpl_cu_ad724dc44cuda3std3__45__cpo7crbeginE
	.align		8
        /*0038*/ 	.dword	_ZN42_INTERNAL_435d5d84_11_SortImpl_cu_ad724dc44cuda3std3__45__cpo5crendE
	.align		8
        /*0040*/ 	.dword	_ZN42_INTERNAL_435d5d84_11_SortImpl_cu_ad724dc44cuda3std3__444_GLOBAL__N__435d5d84_11_SortImpl_cu_ad724dc46ignoreE
	.align		8
        /*0048*/ 	.dword	_ZN42_INTERNAL_435d5d84_11_SortImpl_cu_ad724dc44cuda3std3__419piecewise_constructE
	.align		8
        /*0050*/ 	.dword	_ZN42_INTERNAL_435d5d84_11_SortImpl_cu_ad724dc44cuda3std3__48in_placeE
	.align		8
        /*0058*/ 	.dword	_ZN42_INTERNAL_435d5d84_11_SortImpl_cu_ad724dc44cuda3std3__420unreachable_sentinelE
	.align		8
        /*0060*/ 	.dword	_ZN42_INTERNAL_435d5d84_11_SortImpl_cu_ad724dc44cuda3std3__47nulloptE
	.align		8
        /*0068*/ 	.dword	_ZN42_INTERNAL_435d5d84_11_SortImpl_cu_ad724dc44cuda3std3__48unexpectE
	.align		8
        /*0070*/ 	.dword	_ZN42_INTERNAL_435d5d84_11_SortImpl_cu_ad724dc44cuda3std6ranges3__45__cpo4swapE
	.align		8
        /*0078*/ 	.dword	_ZN42_INTERNAL_435d5d84_11_SortImpl_cu_ad724dc44cuda3std6ranges3__45__cpo9iter_moveE
	.align		8
        /*0080*/ 	.dword	_ZN42_INTERNAL_435d5d84_11_SortImpl_cu_ad724dc44cuda3std6ranges3__45__cpo5beginE
	.align		8
        /*0088*/ 	.dword	_ZN42_INTERNAL_435d5d84_11_SortImpl_cu_ad724dc44cuda3std6ranges3__45__cpo3endE
	.align		8
        /*0090*/ 	.dword	_ZN42_INTERNAL_435d5d84_11_SortImpl_cu_ad724dc44cuda3std6ranges3__45__cpo6cbeginE
	.align		8
        /*0098*/ 	.dword	_ZN42_INTERNAL_435d5d84_11_SortImpl_cu_ad724dc44cuda3std6ranges3__45__cpo4cendE
	.align		8
        /*00a0*/ 	.dword	_ZN42_INTERNAL_435d5d84_11_SortImpl_cu_ad724dc44cuda3std6ranges3__45__cpo7advanceE
	.align		8
        /*00a8*/ 	.dword	_ZN42_INTERNAL_435d5d84_11_SortImpl_cu_ad724dc44cuda3std6ranges3__45__cpo9iter_swapE
	.align		8
        /*00b0*/ 	.dword	_ZN42_INTERNAL_435d5d84_11_SortImpl_cu_ad724dc44cuda3std6ranges3__45__cpo4nextE
	.align		8
        /*00b8*/ 	.dword	_ZN42_INTERNAL_435d5d84_11_SortImpl_cu_ad724dc44cuda3std6ranges3__45__cpo4prevE
	.align		8
        /*00c0*/ 	.dword	_ZN42_INTERNAL_435d5d84_11_SortImpl_cu_ad724dc44cuda3std6ranges3__45__cpo4dataE
	.align		8
        /*00c8*/ 	.dword	_ZN42_INTERNAL_435d5d84_11_SortImpl_cu_ad724dc44cuda3std6ranges3__45__cpo5cdataE
	.align		8
        /*00d0*/ 	.dword	_ZN42_INTERNAL_435d5d84_11_SortImpl_cu_ad724dc44cuda3std6ranges3__45__cpo4sizeE
	.align		8
        /*00d8*/ 	.dword	_ZN42_INTERNAL_435d5d84_11_SortImpl_cu_ad724dc44cuda3std6ranges3__45__cpo5ssizeE
	.align		8
        /*00e0*/ 	.dword	_ZN42_INTERNAL_435d5d84_11_SortImpl_cu_ad724dc44cuda3std6ranges3__45__cpo8distanceE
	.align		8
        /*00e8*/ 	.dword	_ZN42_INTERNAL_435d5d84_11_SortImpl_cu_ad724dc46thrust23THRUST_300001_SM_900_NS8cuda_cub3parE
	.align		8
        /*00f0*/ 	.dword	_ZN42_INTERNAL_435d5d84_11_SortImpl_cu_ad724dc46thrust23THRUST_300001_SM_900_NS8cuda_cub10par_nosyncE
	.align		8
        /*00f8*/ 	.dword	_ZN42_INTERNAL_435d5d84_11_SortImpl_cu_ad724dc46thrust23THRUST_300001_SM_900_NS6system6detail10sequential3seqE
	.align		8
        /*0100*/ 	.dword	_ZN42_INTERNAL_435d5d84_11_SortImpl_cu_ad724dc46thrust23THRUST_300001_SM_900_NS6system3cpp3parE
	.align		8
        /*0108*/ 	.dword	_ZN42_INTERNAL_435d5d84_11_SortImpl_cu_ad724dc46thrust23THRUST_300001_SM_900_NS12placeholders2_1E
	.align		8
        /*0110*/ 	.dword	_ZN42_INTERNAL_435d5d84_11_SortImpl_cu_ad724dc46thrust23THRUST_300001_SM_900_NS12placeholders2_2E
	.align		8
        /*0118*/ 	.dword	_ZN42_INTERNAL_435d5d84_11_SortImpl_cu_ad724dc46thrust23THRUST_300001_SM_900_NS12placeholders2_3E
	.align		8
        /*0120*/ 	.dword	_ZN42_INTERNAL_435d5d84_11_SortImpl_cu_ad724dc46thrust23THRUST_300001_SM_900_NS12placeholders2_4E
	.align		8
        /*0128*/ 	.dword	_ZN42_INTERNAL_435d5d84_11_SortImpl_cu_ad724dc46thrust23THRUST_300001_SM_900_NS12placeholders2_5E
	.align		8
        /*0130*/ 	.dword	_ZN42_INTERNAL_435d5d84_11_SortImpl_cu_ad724dc46thrust23THRUST_300001_SM_900_NS12placeholders2_6E
	.align		8
        /*0138*/ 	.dword	_ZN42_INTERNAL_435d5d84_11_SortImpl_cu_ad724dc46thrust23THRUST_300001_SM_900_NS12placeholders2_7E
	.align		8
        /*0140*/ 	.dword	_ZN42_INTERNAL_435d5d84_11_SortImpl_cu_ad724dc46thrust23THRUST_300001_SM_900_NS12placeholders2_8E
	.align		8
        /*0148*/ 	.dword	_ZN42_INTERNAL_435d5d84_11_SortImpl_cu_ad724dc46thrust23THRUST_300001_SM_900_NS12placeholders2_9E
	.align		8
        /*0150*/ 	.dword	_ZN42_INTERNAL_435d5d84_11_SortImpl_cu_ad724dc46thrust23THRUST_300001_SM_900_NS12placeholders3_10E
	.align		8
        /*0158*/ 	.dword	_ZN42_INTERNAL_435d5d84_11_SortImpl_cu_ad724dc46thrust23THRUST_300001_SM_900_NS3seqE
	.align		8
        /*0160*/ 	.dword	_ZN42_INTERNAL_435d5d84_11_SortImpl_cu_ad724dc46thrust23THRUST_300001_SM_900_NS6deviceE


//--------------------- .text._ZN3cub17CUB_300001_SM_9006detail11EmptyKernelIvEEvv --------------------------
	.section	.text._ZN3cub17CUB_300001_SM_9006detail11EmptyKernelIvEEvv,"ax",@progbits
	.align	128
        .global         _ZN3cub17CUB_300001_SM_9006detail11EmptyKernelIvEEvv
        .type           _ZN3cub17CUB_300001_SM_9006detail11EmptyKernelIvEEvv,@function
        .size           _ZN3cub17CUB_300001_SM_9006detail11EmptyKernelIvEEvv,(.L_x_1 - _ZN3cub17CUB_300001_SM_9006detail11EmptyKernelIvEEvv)
        .other          _ZN3cub17CUB_300001_SM_9006detail11EmptyKernelIvEEvv,@"STO_CUDA_ENTRY STV_DEFAULT"
_ZN3cub17CUB_300001_SM_9006detail11EmptyKernelIvEEvv:
.text._ZN3cub17CUB_300001_SM_9006detail11EmptyKernelIvEEvv:
[----:B------:R-:W-:Y:S01]  /*0000*/  LDC R1, c[0x0][0x28] ;  /* 0x00000a00ff017b82 */ /* 0x000fe20000000800 */
[----:B------:R-:W-:Y:S05]  /*0010*/  EXIT ;  /* 0x000000000000794d */ /* 0x000fea0003800000 */
.L_x_0:
[----:B------:R-:W-:-:S00]  /*0020*/  BRA `(.L_x_0) ;  /* 0xfffffffc00fc7947 */ /* 0x000fc0000383ffff */
[----:B------:R-:W-:-:S00]  /*0030*/  NOP ;  /* 0x0000000000007918 */ /* 0x000fc00000000000 */
        /* <DEDUP_REMOVED lines=12> */
.L_x_1:


//--------------------- .nv.shared.reserved.0     --------------------------
	.section	.nv.shared.reserved.0,"aw",@nobits
	.weak		__nv_reservedSMEM_offset_0_alias
	.size		__nv_reservedSMEM_offset_0_alias, 0, 0
	.other		__nv_reservedSMEM_offset_0_alias,@"STO_CUDA_RESERVED_SHARED STV_DEFAULT"
__nv_reservedSMEM_offset_0_alias:
	.zero		0


//--------------------- .nv.global                --------------------------
	.section	.nv.global,"aw",@nobits
.nv.global:
	.type		_ZN42_INTERNAL_435d5d84_11_SortImpl_cu_ad724dc46thrust23THRUST_300001_SM_900_NS12placeholders2_8E,@object
	.size		_ZN42_INTERNAL_435d5d84_11_SortImpl_cu_ad724dc46thrust23THRUST_300001_SM_900_NS12placeholders2_8E,(_ZN42_INTERNAL_435d5d84_11_SortImpl_cu_ad724dc44cuda3std3__444_GLOBAL__N__435d5d84_11_SortImpl_cu_ad724dc46ignoreE - _ZN42_INTERNAL_435d5d84_11_SortImpl_cu_ad724dc46thrust23THRUST_300001_SM_900_NS12placeholders2_8E)
_ZN42_INTERNAL_435d5d84_11_SortImpl_cu_ad724dc46thrust23THRUST_300001_SM_900_NS12placeholders2_8E:
	.zero		1
	.type		_ZN42_INTERNAL_435d5d84_11_SortImpl_cu_ad724dc44cuda3std3__444_GLOBAL__N__435d5d84_11_SortImpl_cu_ad724dc46ignoreE,@object
	.size		_ZN42_INTERNAL_435d5d84_11_SortImpl_cu_ad724dc44cuda3std3__444_GLOBAL__N__435d5d84_11_SortImpl_cu_ad724dc46ignoreE,(_ZN42_INTERNAL_435d5d84_11_SortImpl_cu_ad724dc44cuda3std6ranges3__45__cpo4dataE - _ZN42_INTERNAL_435d5d84_11_SortImpl_cu_ad724dc44cuda3std3__444_GLOBAL__N__435d5d84_11_SortImpl_cu_ad724dc46ignoreE)
_ZN42_INTERNAL_435d5d84_11_SortImpl_cu_ad724dc44cuda3std3__444_GLOBAL__N__435d5d84_11_SortImpl_cu_ad724dc46ignoreE:
	.zero		1
	.type		_ZN42_INTERNAL_435d5d84_11_SortImpl_cu_ad724dc44cuda3std6ranges3__45__cpo4dataE,@object
	.size		_ZN42_INTERNAL_435d5d84_11_SortImpl_cu_ad724dc44cuda3std6ranges3__45__cpo4dataE,(_ZN42_INTERNAL_435d5d84_11_SortImpl_cu_ad724dc46thrust23THRUST_300001_SM_900_NS6system3cpp3parE - _ZN42_INTERNAL_435d5d84_11_SortImpl_cu_ad724dc44cuda3std6ranges3__45__cpo4dataE)
_ZN42_INTERNAL_435d5d84_11_SortImpl_cu_ad724dc44cuda3std6ranges3__45__cpo4dataE:
	.zero		1
	.type		_ZN42_INTERNAL_435d5d84_11_SortImpl_cu_ad724dc46thrust23THRUST_300001_SM_900_NS6system3cpp3parE,@object
	.size		_ZN42_INTERNAL_435d5d84_11_SortImpl_cu_ad724dc46thrust23THRUST_300001_SM_900_NS6system3cpp3parE,(_ZN42_INTERNAL_435d5d84_11_SortImpl_cu_ad724dc44cuda3std3__45__cpo5beginE - _ZN42_INTERNAL_435d5d84_11_SortImpl_cu_ad724dc46thrust23THRUST_300001_SM_900_NS6system3cpp3parE)
_ZN42_INTERNAL_435d5d84_11_SortImpl_cu_ad724dc46thrust23THRUST_300001_SM_900_NS6system3cpp3parE:
	.zero		1
	.type		_ZN42_INTERNAL_435d5d84_11_SortImpl_cu_ad724dc44cuda3std3__45__cpo5beginE,@object
	.size		_ZN42_INTERNAL_435d5d84_11_SortImpl_cu_ad724dc44cuda3std3__45__cpo5beginE,(_ZN42_INTERNAL_435d5d84_11_SortImpl_cu_ad724dc44cuda3std6ranges3__45__cpo5beginE - _ZN42_INTERNAL_435d5d84_11_SortImpl_cu_ad724dc44cuda3std3__45__cpo5beginE)
_ZN42_INTERNAL_435d5d84_11_SortImpl_cu_ad724dc44cuda3std3__45__cpo5beginE:
	.zero		1
	.type		_ZN42_INTERNAL_435d5d84_11_SortImpl_cu_ad724dc44cuda3std6ranges3__45__cpo5beginE,@object
	.size		_ZN42_INTERNAL_435d5d84_11_SortImpl_cu_ad724dc44cuda3std6ranges3__45__cpo5beginE,(_ZN42_INTERNAL_435d5d84_11_SortImpl_cu_ad724dc46thrust23THRUST_300001_SM_900_NS6deviceE - _ZN42_INTERNAL_435d5d84_11_SortImpl_cu_ad724dc44cuda3std6ranges3__45__cpo5beginE)
_ZN42_INTERNAL_435d5d84_11_SortImpl_cu_ad724dc44cuda3std6ranges3__45__cpo5beginE:
	.zero		1
	.type		_ZN42_INTERNAL_435d5d84_11_SortImpl_cu_ad724dc46thrust23THRUST_300001_SM_900_NS6deviceE,@object
	.size		_ZN42_INTERNAL_435d5d84_11_SortImpl_cu_ad724dc46thrust23THRUST_300001_SM_900_NS6deviceE,(_ZN42_INTERNAL_435d5d84_11_SortImpl_cu_ad724dc44cuda3std3__47nulloptE - _ZN42_INTERNAL_435d5d84_11_SortImpl_cu_ad724dc46thrust23THRUST_300001_SM_900_NS6deviceE)
_ZN42_INTERNAL_435d5d84_11_SortImpl_cu_ad724dc46thrust23THRUST_300001_SM_900_NS6deviceE:
	.zero		1
	.type		_ZN42_INTERNAL_435d5d84_11_SortImpl_cu_ad724dc44cuda3std3__47nulloptE,@object
	.size		_ZN42_INTERNAL_435d5d84_11_SortImpl_cu_ad724dc44cuda3std3__47nulloptE,(_ZN42_INTERNAL_435d5d84_11_SortImpl_cu_ad724dc44cuda3std6ranges3__45__cpo8distanceE - _ZN42_INTERNAL_435d5d84_11_SortImpl_cu_ad724dc44cuda3std3__47nulloptE)
_ZN42_INTERNAL_435d5d84_11_SortImpl_cu_ad724dc44cuda3std3__47nulloptE:
	.zero		1
	.type		_ZN42_INTERNAL_435d5d84_11_SortImpl_cu_ad724dc44cuda3std6ranges3__45__cpo8distanceE,@object
	.size		_ZN42_INTERNAL_435d5d84_11_SortImpl_cu_ad724dc44cuda3std6ranges3__45__cpo8distanceE,(_ZN42_INTERNAL_435d5d84_11_SortImpl_cu_ad724dc46thrust23THRUST_300001_SM_900_NS12placeholders2_4E - _ZN42_INTERNAL_435d5d84_11_SortImpl_cu_ad724dc44cuda3std6ranges3__45__cpo8distanceE)
_ZN42_INTERNAL_435d5d84_11_SortImpl_cu_ad724dc44cuda3std6ranges3__45__cpo8distanceE:
	.zero		1
	.type		_ZN42_INTERNAL_435d5d84_11_SortImpl_cu_ad724dc46thrust23THRUST_300001_SM_900_NS12placeholders2_4E,@object
	.size		_ZN42_INTERNAL_435d5d84_11_SortImpl_cu_ad724dc46thrust23THRUST_300001_SM_900_NS12placeholders2_4E,(_ZN42_INTERNAL_435d5d84_11_SortImpl_cu_ad724dc44cuda3std3__45__cpo6rbeginE - _ZN42_INTERNAL_435d5d84_11_SortImpl_cu_ad724dc46thrust23THRUST_300001_SM_900_NS12placeholders2_4E)
_ZN42_INTERNAL_435d5d84_11_SortImpl_cu_ad724dc46thrust23THRUST_300001_SM_900_NS12placeholders2_4E:
	.zero		1
	.type		_ZN42_INTERNAL_435d5d84_11_SortImpl_cu_ad724dc44cuda3std3__45__cpo6rbeginE,@object
	.size		_ZN42_INTERNAL_435d5d84_11_SortImpl_cu_ad724dc44cuda3std3__45__cpo6rbeginE,(_ZN42_INTERNAL_435d5d84_11_SortImpl_cu_ad724dc44cuda3std6ranges3__45__cpo7advanceE - _ZN42_INTERNAL_435d5d84_11_SortImpl_cu_ad724dc44cuda3std3__45__cpo6rbeginE)
_ZN42_INTERNAL_435d5d84_11_SortImpl_cu_ad724dc44cuda3std3__45__cpo6rbeginE:
	.zero		1
	.type		_ZN42_INTERNAL_435d5d84_11_SortImpl_cu_ad724dc44cuda3std6ranges3__45__cpo7advanceE,@object
	.size		_ZN42_INTERNAL_435d5d84_11_SortImpl_cu_ad724dc44cuda3std6ranges3__45__cpo7advanceE,(_ZN42_INTERNAL_435d5d84_11_SortImpl_cu_ad724dc46thrust23THRUST_300001_SM_900_NS12placeholders3_10E - _ZN42_INTERNAL_435d5d84_11_SortImpl_cu_ad724dc44cuda3std6ranges3__45__cpo7advanceE)
_ZN42_INTERNAL_435d5d84_11_SortImpl_cu_ad724dc44cuda3std6ranges3__45__cpo7advanceE:
	.zero		1
	.type		_ZN42_INTERNAL_435d5d84_11_SortImpl_cu_ad724dc46thrust23THRUST_300001_SM_900_NS12placeholders3_10E,@object
	.size		_ZN42_INTERNAL_435d5d84_11_SortImpl_cu_ad724dc46thrust23THRUST_300001_SM_900_NS12placeholders3_10E,(_ZN42_INTERNAL_435d5d84_11_SortImpl_cu_ad724dc44cuda3std3__48in_placeE - _ZN42_INTERNAL_435d5d84_11_SortImpl_cu_ad724dc46thrust23THRUST_300001_SM_900_NS12placeholders3_10E)
_ZN42_INTERNAL_435d5d84_11_SortImpl_cu_ad724dc46thrust23THRUST_300001_SM_900_NS12placeholders3_10E:
	.zero		1
	.type		_ZN42_INTERNAL_435d5d84_11_SortImpl_cu_ad724dc44cuda3std3__48in_placeE,@object
	.size		_ZN42_INTERNAL_435d5d84_11_SortImpl_cu_ad724dc44cuda3std3__48in_placeE,(_ZN42_INTERNAL_435d5d84_11_SortImpl_cu_ad724dc44cuda3std6ranges3__45__cpo4sizeE - _ZN42_INTERNAL_435d5d84_11_SortImpl_cu_ad724dc44cuda3std3__48in_placeE)
_ZN42_INTERNAL_435d5d84_11_SortImpl_cu_ad724dc44cuda3std3__48in_placeE:
	.zero		1
	.type		_ZN42_INTERNAL_435d5d84_11_SortImpl_cu_ad724dc44cuda3std6ranges3__45__cpo4sizeE,@object
	.size		_ZN42_INTERNAL_435d5d84_11_SortImpl_cu_ad724dc44cuda3std6ranges3__45__cpo4sizeE,(_ZN42_INTERNAL_435d5d84_11_SortImpl_cu_ad724dc46thrust23THRUST_300001_SM_900_NS12placeholders2_2E - _ZN42_INTERNAL_435d5d84_11_SortImpl_cu_ad724dc44cuda3std6ranges3__45__cpo4sizeE)
_ZN42_INTERNAL_435d5d84_11_SortImpl_cu_ad724dc44cuda3std6ranges3__45__cpo4sizeE:
	.zero		1
	.type		_ZN42_INTERNAL_435d5d84_11_SortImpl_cu_ad724dc46thrust23THRUST_300001_SM_900_NS12placeholders2_2E,@object
	.size		_ZN42_INTERNAL_435d5d84_11_SortImpl_cu_ad724dc46thrust23THRUST_300001_SM_900_NS12placeholders2_2E,(_ZN42_INTERNAL_435d5d84_11_SortImpl_cu_ad724dc44cuda3std3__45__cpo6cbeginE - _ZN42_INTERNAL_435d5d84_11_SortImpl_cu_ad724dc46thrust23THRUST_300001_SM_900_NS12placeholders2_2E)
_ZN42_INTERNAL_435d5d84_11_SortImpl_cu_ad724dc46thrust23THRUST_300001_SM_900_NS12placeholders2_2E:
	.zero		1
	.type		_ZN42_INTERNAL_435d5d84_11_SortImpl_cu_ad724dc44cuda3std3__45__cpo6cbeginE,@object
	.size		_ZN42_INTERNAL_435d5d84_11_SortImpl_cu_ad724dc44cuda3std3__45__cpo6cbeginE,(_ZN42_INTERNAL_435d5d84_11_SortImpl_cu_ad724dc44cuda3std6ranges3__45__cpo6cbeginE - _ZN42_INTERNAL_435d5d84_11_SortImpl_cu_ad724dc44cuda3std3__45__cpo6cbeginE)
_ZN42_INTERNAL_435d5d84_11_SortImpl_cu_ad724dc44cuda3std3__45__cpo6cbeginE:
	.zero		1
	.type		_ZN42_INTERNAL_435d5d84_11_SortImpl_cu_ad724dc44cuda3std6ranges3__45__cpo6cbeginE,@object
	.size		_ZN42_INTERNAL_435d5d84_11_SortImpl_cu_ad724dc44cuda3std6ranges3__45__cpo6cbeginE,(_ZN42_INTERNAL_435d5d84_11_SortImpl_cu_ad724dc46thrust23THRUST_300001_SM_900_NS12placeholders2_6E - _ZN42_INTERNAL_435d5d84_11_SortImpl_cu_ad724dc44cuda3std6ranges3__45__cpo6cbeginE)
_ZN42_INTERNAL_435d5d84_11_SortImpl_cu_ad724dc44cuda3std6ranges3__45__cpo6cbeginE:
	.zero		1
	.type		_ZN42_INTERNAL_435d5d84_11_SortImpl_cu_ad724dc46thrust23THRUST_300001_SM_900_NS12placeholders2_6E,@object
	.size		_ZN42_INTERNAL_435d5d84_11_SortImpl_cu_ad724dc46thrust23THRUST_300001_SM_900_NS12placeholders2_6E,(_ZN42_INTERNAL_435d5d84_11_SortImpl_cu_ad724dc44cuda3std3__45__cpo7crbeginE - _ZN42_INTERNAL_435d5d84_11_SortImpl_cu_ad724dc46thrust23THRUST_300001_SM_900_NS12placeholders2_6E)
_ZN42_INTERNAL_435d5d84_11_SortImpl_cu_ad724dc46thrust23THRUST_300001_SM_900_NS12placeholders2_6E:
	.zero		1
	.type		_ZN42_INTERNAL_435d5d84_11_SortImpl_cu_ad724dc44cuda3std3__45__cpo7crbeginE,@object
	.size		_ZN42_INTERNAL_435d5d84_11_SortImpl_cu_ad724dc44cuda3std3__45__cpo7crbeginE,(_ZN42_INTERNAL_435d5d84_11_SortImpl_cu_ad724dc44cuda3std6ranges3__45__cpo4nextE - _ZN42_INTERNAL_435d5d84_11_SortImpl_cu_ad724dc44cuda3std3__45__cpo7crbeginE)
_ZN42_INTERNAL_435d5d84_11_SortImpl_cu_ad724dc44cuda3std3__45__cpo7crbeginE:
	.zero		1
	.type		_ZN42_INTERNAL_435d5d84_11_SortImpl_cu_ad724dc44cuda3std6ranges3__45__cpo4nextE,@object
	.size		_ZN42_INTERNAL_435d5d84_11_SortImpl_cu_ad724dc44cuda3std6ranges3__45__cpo4nextE,(_ZN42_INTERNAL_435d5d84_11_SortImpl_cu_ad724dc44cuda3std6ranges3__45__cpo4swapE - _ZN42_INTERNAL_435d5d84_11_SortImpl_cu_ad724dc44cuda3std6ranges3__45__cpo4nextE)
_ZN42_INTERNAL_435d5d84_11_SortImpl_cu_ad724dc44cuda3std6ranges3__45__cpo4nextE:
	.zero		1
	.type		_ZN42_INTERNAL_435d5d84_11_SortImpl_cu_ad724dc44cuda3std6ranges3__45__cpo4swapE,@object
	.size		_ZN42_INTERNAL_435d5d84_11_SortImpl_cu_ad724dc44cuda3std6ranges3__45__cpo4swapE,(_ZN42_INTERNAL_435d5d84_11_SortImpl_cu_ad724dc46thrust23THRUST_300001_SM_900_NS8cuda_cub10par_nosyncE - _ZN42_INTERNAL_435d5d84_11_SortImpl_cu_ad724dc44cuda3std6ranges3__45__cpo4swapE)
_ZN42_INTERNAL_435d5d84_11_SortImpl_cu_ad724dc44cuda3std6ranges3__45__cpo4swapE:
	.zero		1
	.type		_ZN42_INTERNAL_435d5d84_11_SortImpl_cu_ad724dc46thrust23THRUST_300001_SM_900_NS8cuda_cub10par_nosyncE,@object
	.size		_ZN42_INTERNAL_435d5d84_11_SortImpl_cu_ad724dc46thrust23THRUST_300001_SM_900_NS8cuda_cub10par_nosyncE,(_ZN42_INTERNAL_435d5d84_11_SortImpl_cu_ad724dc46thrust23THRUST_300001_SM_900_NS3seqE - _ZN42_INTERNAL_435d5d84_11_SortImpl_cu_ad724dc46thrust23THRUST_300001_SM_900_NS8cuda_cub10par_nosyncE)
_ZN42_INTERNAL_435d5d84_11_SortImpl_cu_ad724dc46thrust23THRUST_300001_SM_900_NS8cuda_cub10par_nosyncE:
	.zero		1
	.type		_ZN42_INTERNAL_435d5d84_11_SortImpl_cu_ad724dc46thrust23THRUST_300001_SM_900_NS3seqE,@object
	.size		_ZN42_INTERNAL_435d5d84_11_SortImpl_cu_ad724dc46thrust23THRUST_300001_SM_900_NS3seqE,(_ZN42_INTERNAL_435d5d84_11_SortImpl_cu_ad724dc44cuda3std3__420unreachable_sentinelE - _ZN42_INTERNAL_435d5d84_11_SortImpl_cu_ad724dc46thrust23THRUST_300001_SM_900_NS3seqE)
_ZN42_INTERNAL_435d5d84_11_SortImpl_cu_ad724dc46thrust23THRUST_300001_SM_900_NS3seqE:
	.zero		1
	.type		_ZN42_INTERNAL_435d5d84_11_SortImpl_cu_ad724dc44cuda3std3__420unreachable_sentinelE,@object
	.size		_ZN42_INTERNAL_435d5d84_11_SortImpl_cu_ad724dc44cuda3std3__420unreachable_sentinelE,(_ZN42_INTERNAL_435d5d84_11_SortImpl_cu_ad724dc44cuda3std6ranges3__45__cpo5ssizeE - _ZN42_INTERNAL_435d5d84_11_SortImpl_cu_ad724dc44cuda3std3__420unreachable_sentinelE)
_ZN42_INTERNAL_435d5d84_11_SortImpl_cu_ad724dc44cuda3std3__420unreachable_sentinelE:
	.zero		1
	.type		_ZN42_INTERNAL_435d5d84_11_SortImpl_cu_ad724dc44cuda3std6ranges3__45__cpo5ssizeE,@object
	.size		_ZN42_INTERNAL_435d5d84_11_SortImpl_cu_ad724dc44cuda3std6ranges3__45__cpo5ssizeE,(_ZN42_INTERNAL_435d5d84_11_SortImpl_cu_ad724dc46thrust23THRUST_300001_SM_900_NS12placeholders2_3E - _ZN42_INTERNAL_435d5d84_11_SortImpl_cu_ad724dc44cuda3std6ranges3__45__cpo5ssizeE)
_ZN42_INTERNAL_435d5d84_11_SortImpl_cu_ad724dc44cuda3std6ranges3__45__cpo5ssizeE:
	.zero		1
	.type		_ZN42_INTERNAL_435d5d84_11_SortImpl_cu_ad724dc46thrust23THRUST_300001_SM_900_NS12placeholders2_3E,@object
	.size		_ZN42_INTERNAL_435d5d84_11_SortImpl_cu_ad724dc46thrust23THRUST_300001_SM_900_NS12placeholders2_3E,(_ZN42_INTERNAL_435d5d84_11_SortImpl_cu_ad724dc44cuda3std3__45__cpo4cendE - _ZN42_INTERNAL_435d5d84_11_SortImpl_cu_ad724dc46thrust23THRUST_300001_SM_900_NS12placeholders2_3E)
_ZN42_INTERNAL_435d5d84_11_SortImpl_cu_ad724dc46thrust23THRUST_300001_SM_900_NS12placeholders2_3E:
	.zero		1
	.type		_ZN42_INTERNAL_435d5d84_11_SortImpl_cu_ad724dc44cuda3std3__45__cpo4cendE,@object
	.size		_ZN42_INTERNAL_435d5d84_11_SortImpl_cu_ad724dc44cuda3std3__45__cpo4cendE,(_ZN42_INTERNAL_435d5d84_11_SortImpl_cu_ad724dc44cuda3std6ranges3__45__cpo4cendE - _ZN42_INTERNAL_435d5d84_11_SortImpl_cu_ad724dc44cuda3std3__45__cpo4cendE)
_ZN42_INTERNAL_435d5d84_11_SortImpl_cu_ad724dc44cuda3std3__45__cpo4cendE:
	.zero		1
	.type		_ZN42_INTERNAL_435d5d84_11_SortImpl_cu_ad724dc44cuda3std6ranges3__45__cpo4cendE,@object
	.size		_ZN42_INTERNAL_435d5d84_11_SortImpl_cu_ad724dc44cuda3std6ranges3__45__cpo4cendE,(_ZN42_INTERNAL_435d5d84_11_SortImpl_cu_ad724dc46thrust23THRUST_300001_SM_900_NS12placeholders2_7E - _ZN42_INTERNAL_435d5d84_11_SortImpl_cu_ad724dc44cuda3std6ranges3__45__cpo4cendE)
_ZN42_INTERNAL_435d5d84_11_SortImpl_cu_ad724dc44cuda3std6ranges3__45__cpo4cendE:
	.zero		1
	.type		_ZN42_INTERNAL_435d5d84_11_SortImpl_cu_ad724dc46thrust23THRUST_300001_SM_900_NS12placeholders2_7E,@object
	.size		_ZN42_INTERNAL_435d5d84_11_SortImpl_cu_ad724dc46thrust23THRUST_300001_SM_900_NS12placeholders2_7E,(_ZN42_INTERNAL_435d5d84_11_SortImpl_cu_ad724dc44cuda3std3__45__cpo5crendE - _ZN42_INTERNAL_435d5d84_11_SortImpl_cu_ad724dc46thrust23THRUST_300001_SM_900_NS12placeholders2_7E)
_ZN42_INTERNAL_435d5d84_11_SortImpl_cu_ad724dc46thrust23THRUST_300001_SM_900_NS12placeholders2_7E:
	.zero		1
	.type		_ZN42_INTERNAL_435d5d84_11_SortImpl_cu_ad724dc44cuda3std3__45__cpo5crendE,@object
	.size		_ZN42_INTERNAL_435d5d84_11_SortImpl_cu_ad724dc44cuda3std3__45__cpo5crendE,(_ZN42_INTERNAL_435d5d84_11_SortImpl_cu_ad724dc44cuda3std6ranges3__45__cpo4prevE - _ZN42_INTERNAL_435d5d84_11_SortImpl_cu_ad724dc44cuda3std3__45__cpo5crendE)
_ZN42_INTERNAL_435d5d84_11_SortImpl_cu_ad724dc44cuda3std3__45__cpo5crendE:
	.zero		1
	.type		_ZN42_INTERNAL_435d5d84_11_SortImpl_cu_ad724dc44cuda3std6ranges3__45__cpo4prevE,@object
	.size		_ZN42_INTERNAL_435d5d84_11_SortImpl_cu_ad724dc44cuda3std6ranges3__45__cpo4prevE,(_ZN42_INTERNAL_435d5d84_11_SortImpl_cu_ad724dc44cuda3std6ranges3__45__cpo9iter_moveE - _ZN42_INTERNAL_435d5d84_11_SortImpl_cu_ad724dc44cuda3std6ranges3__45__cpo4prevE)
_ZN42_INTERNAL_435d5d84_11_SortImpl_cu_ad724dc44cuda3std6ranges3__45__cpo4prevE:
	.zero		1
	.type		_ZN42_INTERNAL_435d5d84_11_SortImpl_cu_ad724dc44cuda3std6ranges3__45__cpo9iter_moveE,@object
	.size		_ZN42_INTERNAL_435d5d84_11_SortImpl_cu_ad724dc44cuda3std6ranges3__45__cpo9iter_moveE,(_ZN42_INTERNAL_435d5d84_11_SortImpl_cu_ad724dc46thrust23THRUST_300001_SM_900_NS6system6detail10sequential3seqE - _ZN42_INTERNAL_435d5d84_11_SortImpl_cu_ad724dc44cuda3std6ranges3__45__cpo9iter_moveE)
_ZN42_INTERNAL_435d5d84_11_SortImpl_cu_ad724dc44cuda3std6ranges3__45__cpo9iter_moveE:
	.zero		1
	.type		_ZN42_INTERNAL_435d5d84_11_SortImpl_cu_ad724dc46thrust23THRUST_300001_SM_900_NS6system6detail10sequential3seqE,@object
	.size		_ZN42_INTERNAL_435d5d84_11_SortImpl_cu_ad724dc46thrust23THRUST_300001_SM_900_NS6system6detail10sequential3seqE,(_ZN42_INTERNAL_435d5d84_11_SortImpl_cu_ad724dc46thrust23THRUST_300001_SM_900_NS12placeholders2_9E - _ZN42_INTERNAL_435d5d84_11_SortImpl_cu_ad724dc46thrust23THRUST_300001_SM_900_NS6system6detail10sequential3seqE)
_ZN42_INTERNAL_435d5d84_11_SortImpl_cu_ad724dc46thrust23THRUST_300001_SM_900_NS6system6detail10sequential3seqE:
	.zero		1
	.type		_ZN42_INTERNAL_435d5d84_11_SortImpl_cu_ad724dc46thrust23THRUST_300001_SM_900_NS12placeholders2_9E,@object
	.size		_ZN42_INTERNAL_435d5d84_11_SortImpl_cu_ad724dc46thrust23THRUST_300001_SM_900_NS12placeholders2_9E,(_ZN42_INTERNAL_435d5d84_11_SortImpl_cu_ad724dc44cuda3std3__419piecewise_constructE - _ZN42_INTERNAL_435d5d84_11_SortImpl_cu_ad724dc46thrust23THRUST_300001_SM_900_NS12placeholders2_9E)
_ZN42_INTERNAL_435d5d84_11_SortImpl_cu_ad724dc46thrust23THRUST_300001_SM_900_NS12placeholders2_9E:
	.zero		1
	.type		_ZN42_INTERNAL_435d5d84_11_SortImpl_cu_ad724dc44cuda3std3__419piecewise_constructE,@object
	.size		_ZN42_INTERNAL_435d5d84_11_SortImpl_cu_ad724dc44cuda3std3__419piecewise_constructE,(_ZN42_INTERNAL_435d5d84_11_SortImpl_cu_ad724dc44cuda3std6ranges3__45__cpo5cdataE - _ZN42_INTERNAL_435d5d84_11_SortImpl_cu_ad724dc44cuda3std3__419piecewise_constructE)
_ZN42_INTERNAL_435d5d84_11_SortImpl_cu_ad724dc44cuda3std3__419piecewise_constructE:
	.zero		1
	.type		_ZN42_INTERNAL_435d5d84_11_SortImpl_cu_ad724dc44cuda3std6ranges3__45__cpo5cdataE,@object
	.size		_ZN42_INTERNAL_435d5d84_11_SortImpl_cu_ad724dc44cuda3std6ranges3__45__cpo5cdataE,(_ZN42_INTERNAL_435d5d84_11_SortImpl_cu_ad724dc46thrust23THRUST_300001_SM_900_NS12placeholders2_1E - _ZN42_INTERNAL_435d5d84_11_SortImpl_cu_ad724dc44cuda3std6ranges3__45__cpo5cdataE)
_ZN42_INTERNAL_435d5d84_11_SortImpl_cu_ad724dc44cuda3std6ranges3__45__cpo5cdataE:
	.zero		1
	.type		_ZN42_INTERNAL_435d5d84_11_SortImpl_cu_ad724dc46thrust23THRUST_300001_SM_900_NS12placeholders2_1E,@object
	.size		_ZN42_INTERNAL_435d5d84_11_SortImpl_cu_ad724dc46thrust23THRUST_300001_SM_900_NS12placeholders2_1E,(_ZN42_INTERNAL_435d5d84_11_SortImpl_cu_ad724dc44cuda3std3__45__cpo3endE - _ZN42_INTERNAL_435d5d84_11_SortImpl_cu_ad724dc46thrust23THRUST_300001_SM_900_NS12placeholders2_1E)
_ZN42_INTERNAL_435d5d84_11_SortImpl_cu_ad724dc46thrust23THRUST_300001_SM_900_NS12placeholders2_1E:
	.zero		1
	.type		_ZN42_INTERNAL_435d5d84_11_SortImpl_cu_ad724dc44cuda3std3__45__cpo3endE,@object
	.size		_ZN42_INTERNAL_435d5d84_11_SortImpl_cu_ad724dc44cuda3std3__45__cpo3endE,(_ZN42_INTERNAL_435d5d84_11_SortImpl_cu_ad724dc44cuda3std6ranges3__45__cpo3endE - _ZN42_INTERNAL_435d5d84_11_SortImpl_cu_ad724dc44cuda3std3__45__cpo3endE)
_ZN42_INTERNAL_435d5d84_11_SortImpl_cu_ad724dc44cuda3std3__45__cpo3endE:
	.zero		1
	.type		_ZN42_INTERNAL_435d5d84_11_SortImpl_cu_ad724dc44cuda3std6ranges3__45__cpo3endE,@object
	.size		_ZN42_INTERNAL_435d5d84_11_SortImpl_cu_ad724dc44cuda3std6ranges3__45__cpo3endE,(_ZN42_INTERNAL_435d5d84_11_SortImpl_cu_ad724dc46thrust23THRUST_300001_SM_900_NS12placeholders2_5E - _ZN42_INTERNAL_435d5d84_11_SortImpl_cu_ad724dc44cuda3std6ranges3__45__cpo3endE)
_ZN42_INTERNAL_435d5d84_11_SortImpl_cu_ad724dc44cuda3std6ranges3__45__cpo3endE:
	.zero		1
	.type		_ZN42_INTERNAL_435d5d84_11_SortImpl_cu_ad724dc46thrust23THRUST_300001_SM_900_NS12placeholders2_5E,@object
	.size		_ZN42_INTERNAL_435d5d84_11_SortImpl_cu_ad724dc46thrust23THRUST_300001_SM_900_NS12placeholders2_5E,(_ZN42_INTERNAL_435d5d84_11_SortImpl_cu_ad724dc44cuda3std3__45__cpo4rendE - _ZN42_INTERNAL_435d5d84_11_SortImpl_cu_ad724dc46thrust23THRUST_300001_SM_900_NS12placeholders2_5E)
_ZN42_INTERNAL_435d5d84_11_SortImpl_cu_ad724dc46thrust23THRUST_300001_SM_900_NS12placeholders2_5E:
	.zero		1
	.type		_ZN42_INTERNAL_435d5d84_11_SortImpl_cu_ad724dc44cuda3std3__45__cpo4rendE,@object
	.size		_ZN42_INTERNAL_435d5d84_11_SortImpl_cu_ad724dc44cuda3std3__45__cpo4rendE,(_ZN42_INTERNAL_435d5d84_11_SortImpl_cu_ad724dc44cuda3std6ranges3__45__cpo9iter_swapE - _ZN42_INTERNAL_435d5d84_11_SortImpl_cu_ad724dc44cuda3std3__45__cpo4rendE)
_ZN42_INTERNAL_435d5d84_11_SortImpl_cu_ad724dc44cuda3std3__45__cpo4rendE:
	.zero		1
	.type		_ZN42_INTERNAL_435d5d84_11_SortImpl_cu_ad724dc44cuda3std6ranges3__45__cpo9iter_swapE,@object
	.size		_ZN42_INTERNAL_435d5d84_11_SortImpl_cu_ad724dc44cuda3std6ranges3__45__cpo9iter_swapE,(_ZN42_INTERNAL_435d5d84_11_SortImpl_cu_ad724dc44cuda3std3__48unexpectE - _ZN42_INTERNAL_435d5d84_11_SortImpl_cu_ad724dc44cuda3std6ranges3__45__cpo9iter_swapE)
_ZN42_INTERNAL_435d5d84_11_SortImpl_cu_ad724dc44cuda3std6ranges3__45__cpo9iter_swapE:
	.zero		1
	.type		_ZN42_INTERNAL_435d5d84_11_SortImpl_cu_ad724dc44cuda3std3__48unexpectE,@object
	.size		_ZN42_INTERNAL_435d5d84_11_SortImpl_cu_ad724dc44cuda3std3__48unexpectE,(_ZN42_INTERNAL_435d5d84_11_SortImpl_cu_ad724dc46thrust23THRUST_300001_SM_900_NS8cuda_cub3parE - _ZN42_INTERNAL_435d5d84_11_SortImpl_cu_ad724dc44cuda3std3__48unexpectE)
_ZN42_INTERNAL_435d5d84_11_SortImpl_cu_ad724dc44cuda3std3__48unexpectE:
	.zero		1
	.type		_ZN42_INTERNAL_435d5d84_11_SortImpl_cu_ad724dc46thrust23THRUST_300001_SM_900_NS8cuda_cub3parE,@object
	.size		_ZN42_INTERNAL_435d5d84_11_SortImpl_cu_ad724dc46thrust23THRUST_300001_SM_900_NS8cuda_cub3parE,(.L_29 - _ZN42_INTERNAL_435d5d84_11_SortImpl_cu_ad724dc46thrust23THRUST_300001_SM_900_NS8cuda_cub3parE)
_ZN42_INTERNAL_435d5d84_11_SortImpl_cu_ad724dc46thrust23THRUST_300001_SM_900_NS8cuda_cub3parE:
	.zero		1
.L_29:


//--------------------- .nv.constant0._ZN3cub17CUB_300001_SM_9006detail11EmptyKernelIvEEvv --------------------------
	.section	.nv.constant0._ZN3cub17CUB_300001_SM_9006detail11EmptyKernelIvEEvv,"a",@progbits
	.sectionflags	@""
	.align	4
.nv.constant0._ZN3cub17CUB_300001_SM_9006detail11EmptyKernelIvEEvv:
	.zero		528


//--------------------- SYMBOLS --------------------------

	.type		.nv.reservedSmem.offset0,@object
	.size		.nv.reservedSmem.offset0,0x4
